//
// Generated by NVIDIA NVVM Compiler
//
// Compiler Build ID: CL-36424714
// Cuda compilation tools, release 13.0, V13.0.88
// Based on NVVM 20.0.0
//

.version 9.0
.target sm_100
.address_size 64

	// .globl	_Z6kernelPfi

.visible .entry _Z6kernelPfi(
	.param .u64 .ptr .align 1 _Z6kernelPfi_param_0,
	.param .u32 _Z6kernelPfi_param_1
)
{
	.reg .pred 	%p<6>;
	.reg .b32 	%r<16>;
	.reg .b32 	%f<23>;
	.reg .b64 	%rd<5>;

	ld.param.u64 	%rd2, [_Z6kernelPfi_param_0];
	ld.param.u32 	%r8, [_Z6kernelPfi_param_1];
	setp.lt.s32 	%p1, %r8, 1;
	@%p1 bra 	$L__BB0_8;
	cvta.to.global.u64 	%rd3, %rd2;
	mov.u32 	%r9, %ntid.x;
	mov.u32 	%r10, %ctaid.x;
	mov.u32 	%r11, %tid.x;
	mad.lo.s32 	%r12, %r10, %r9, %r11;
	mul.wide.s32 	%rd4, %r12, 4;
	add.s64 	%rd1, %rd3, %rd4;
	ld.global.f32 	%f22, [%rd1];
	and.b32  	%r1, %r8, 3;
	setp.lt.u32 	%p2, %r8, 4;
	@%p2 bra 	$L__BB0_4;
	and.b32  	%r13, %r8, 2147483644;
	neg.s32 	%r14, %r13;
$L__BB0_3:
	.pragma "nounroll";
	fma.rn.f32 	%f10, %f22, 0f40000000, 0f40000000;
	fma.rn.f32 	%f11, %f10, 0f3F000000, 0fBF800000;
	fma.rn.f32 	%f12, %f11, 0f40000000, 0f40000000;
	fma.rn.f32 	%f13, %f12, 0f3F000000, 0fBF800000;
	fma.rn.f32 	%f14, %f13, 0f40000000, 0f40000000;
	fma.rn.f32 	%f15, %f14, 0f3F000000, 0fBF800000;
	fma.rn.f32 	%f16, %f15, 0f40000000, 0f40000000;
	fma.rn.f32 	%f22, %f16, 0f3F000000, 0fBF800000;
	add.s32 	%r14, %r14, 4;
	setp.ne.s32 	%p3, %r14, 0;
	@%p3 bra 	$L__BB0_3;
$L__BB0_4:
	setp.eq.s32 	%p4, %r1, 0;
	@%p4 bra 	$L__BB0_7;
	neg.s32 	%r15, %r1;
$L__BB0_6:
	.pragma "nounroll";
	fma.rn.f32 	%f17, %f22, 0f40000000, 0f40000000;
	fma.rn.f32 	%f22, %f17, 0f3F000000, 0fBF800000;
	add.s32 	%r15, %r15, 1;
	setp.ne.s32 	%p5, %r15, 0;
	@%p5 bra 	$L__BB0_6;
$L__BB0_7:
	st.global.f32 	[%rd1], %f22;
$L__BB0_8:
	ret;

}


// ===== COMPILED SASS (sm_100) =====

	.target	sm_100

	.elftype	@"ET_EXEC"


//--------------------- .note.nv.tkinfo           --------------------------
	.section	.note.nv.tkinfo,"",@"SHT_NOTE"
	.sectionflags	@"SHF_NOTE_NV_TKINFO"
	.tkinfo
        /*0018*/ 	.word	0x00000002
        /*0030*/ 	.string	""
        /*0030*/ 	.string	"ptxas"
        /*0030*/ 	.string	"Cuda compilation tools, release 13.0, V13.0.88"
        /*0030*/ 	.string	"Build cuda_13.0.r13.0/compiler.36424714_0"
        /*0030*/ 	.string	"-arch sm_100 -m 64 "



//--------------------- .note.nv.cuinfo           --------------------------
	.section	.note.nv.cuinfo,"",@"SHT_NOTE"
	.sectionflags	@"SHF_NOTE_NV_CUINFO"
        /*0018*/ 	.short	0x0002
        /*001a*/ 	.short	0x0064
        /*001c*/ 	.short	0x0082
	.zero		2


//--------------------- .nv.info                  --------------------------
	.section	.nv.info,"",@"SHT_CUDA_INFO"
	.align	4


	//----- nvinfo : EIATTR_REGCOUNT
	.align		4
        /*0000*/ 	.byte	0x04, 0x2f
        /*0002*/ 	.short	(.L_1 - .L_0)
	.align		4
.L_0:
        /*0004*/ 	.word	index@(_Z6kernelPfi)
        /*0008*/ 	.word	0x0000000b


	//----- nvinfo : EIATTR_FRAME_SIZE
	.align		4
.L_1:
        /*000c*/ 	.byte	0x04, 0x11
        /*000e*/ 	.short	(.L_3 - .L_2)
	.align		4
.L_2:
        /*0010*/ 	.word	index@(_Z6kernelPfi)
        /*0014*/ 	.word	0x00000000


	//----- nvinfo : EIATTR_MIN_STACK_SIZE
	.align		4
.L_3:
        /*0018*/ 	.byte	0x04, 0x12
        /*001a*/ 	.short	(.L_5 - .L_4)
	.align		4
.L_4:
        /*001c*/ 	.word	index@(_Z6kernelPfi)
        /*0020*/ 	.word	0x00000000
.L_5:


//--------------------- .nv.compat                --------------------------
	.section	.nv.compat,"",@"SHT_CUDA_COMPAT_INFO"
	.align	4
        /*0000*/ 	.byte	0x02, 0x09, 0x00, 0x00, 0x02, 0x02, 0x01, 0x00, 0x02, 0x05, 0x05, 0x00, 0x03, 0x07, 0x01, 0x01
        /*0010*/ 	.byte	0x02, 0x03, 0x00, 0x00, 0x02, 0x06, 0x01, 0x00, 0x04, 0x0b, 0x08, 0x00, 0x09, 0x00, 0x00, 0x00
        /*0020*/ 	.byte	0x00, 0x00, 0x00, 0x00


//--------------------- .nv.info._Z6kernelPfi     --------------------------
	.section	.nv.info._Z6kernelPfi,"",@"SHT_CUDA_INFO"
	.sectionflags	@""
	.align	4


	//----- nvinfo : EIATTR_CUDA_API_VERSION
	.align		4
        /*0000*/ 	.byte	0x04, 0x37
        /*0002*/ 	.short	(.L_7 - .L_6)
.L_6:
        /*0004*/ 	.word	0x00000082


	//----- nvinfo : EIATTR_KPARAM_INFO
	.align		4
.L_7:
        /*0008*/ 	.byte	0x04, 0x17
        /*000a*/ 	.short	(.L_9 - .L_8)
.L_8:
        /*000c*/ 	.word	0x00000000
        /*0010*/ 	.short	0x0001
        /*0012*/ 	.short	0x0008
        /*0014*/ 	.byte	0x00, 0xf0, 0x11, 0x00


	//----- nvinfo : EIATTR_KPARAM_INFO
	.align		4
.L_9:
        /*0018*/ 	.byte	0x04, 0x17
        /*001a*/ 	.short	(.L_11 - .L_10)
.L_10:
        /*001c*/ 	.word	0x00000000
        /*0020*/ 	.short	0x0000
        /*0022*/ 	.short	0x0000
        /*0024*/ 	.byte	0x00, 0xf5, 0x21, 0x00


	//----- nvinfo : EIATTR_SPARSE_MMA_MASK
	.align		4
.L_11:
        /*0028*/ 	.byte	0x03, 0x50
        /*002a*/ 	.short	0x0000


	//----- nvinfo : EIATTR_MAXREG_COUNT
	.align		4
        /*002c*/ 	.byte	0x03, 0x1b
        /*002e*/ 	.short	0x00ff


	//----- nvinfo : EIATTR_MERCURY_ISA_VERSION
	.align		4
        /*0030*/ 	.byte	0x03, 0x5f
        /*0032*/ 	.short	0x0101


	//----- nvinfo : EIATTR_VRC_CTA_INIT_COUNT
	.align		4
        /*0034*/ 	.byte	0x02, 0x4a
	.zero		1
	.zero		1


	//----- nvinfo : EIATTR_EXIT_INSTR_OFFSETS
	.align		4
        /*0038*/ 	.byte	0x04, 0x1c
        /*003a*/ 	.short	(.L_13 - .L_12)


	//   ....[0]....
.L_12:
        /*003c*/ 	.word	0x00000030


	//   ....[1]....
        /*0040*/ 	.word	0x00000290


	//----- nvinfo : EIATTR_CBANK_PARAM_SIZE
	.align		4
.L_13:
        /*0044*/ 	.byte	0x03, 0x19
        /*0046*/ 	.short	0x000c


	//----- nvinfo : EIATTR_PARAM_CBANK
	.align		4
        /*0048*/ 	.byte	0x04, 0x0a
        /*004a*/ 	.short	(.L_15 - .L_14)
	.align		4
.L_14:
        /*004c*/ 	.word	index@(.nv.constant0._Z6kernelPfi)
        /*0050*/ 	.short	0x0380
        /*0052*/ 	.short	0x000c


	//----- nvinfo : EIATTR_SW_WAR
	.align		4
.L_15:
        /*0054*/ 	.byte	0x04, 0x36
        /*0056*/ 	.short	(.L_17 - .L_16)
.L_16:
        /*0058*/ 	.word	0x00000008
.L_17:


//--------------------- .nv.callgraph             --------------------------
	.section	.nv.callgraph,"",@"SHT_CUDA_CALLGRAPH"
	.align	4
	.sectionentsize	8
	.align		4
        /*0000*/ 	.word	0x00000000
	.align		4
        /*0004*/ 	.word	0xffffffff
	.align		4
        /*0008*/ 	.word	0x00000000
	.align		4
        /*000c*/ 	.word	0xfffffffe
	.align		4
        /*0010*/ 	.word	0x00000000
	.align		4
        /*0014*/ 	.word	0xfffffffd
	.align		4
        /*0018*/ 	.word	0x00000000
	.align		4
        /*001c*/ 	.word	0xfffffffc


//--------------------- .text._Z6kernelPfi        --------------------------
	.section	.text._Z6kernelPfi,"ax",@progbits
	.align	128
        .global         _Z6kernelPfi
        .type           _Z6kernelPfi,@function
        .size           _Z6kernelPfi,(.L_x_5 - _Z6kernelPfi)
        .other          _Z6kernelPfi,@"STO_CUDA_ENTRY STV_DEFAULT"
_Z6kernelPfi:
.text._Z6kernelPfi:
[----:B------:R-:W-:Y:S08]  /*0000*/  LDC R1, c[0x0][0x37c] ;  /* 0x0000df00ff017b82 */ /* 0x000ff00000000800 */
[----:B------:R-:W0:Y:S02]  /*0010*/  LDC R4, c[0x0][0x388] ;  /* 0x0000e200ff047b82 */ /* 0x000e240000000800 */
[----:B0-----:R-:W-:-:S13]  /*0020*/  ISETP.GE.AND P0, PT, R4, 0x1, PT ;  /* 0x000000010400780c */ /* 0x001fda0003f06270 */
[----:B------:R-:W-:Y:S05]  /*0030*/  @!P0 EXIT ;  /* 0x000000000000894d */ /* 0x000fea0003800000 */
[----:B------:R-:W0:Y:S01]  /*0040*/  S2R R5, SR_CTAID.X ;  /* 0x0000000000057919 */ /* 0x000e220000002500 */
[----:B------:R-:W1:Y:S01]  /*0050*/  LDC.64 R2, c[0x0][0x380] ;  /* 0x0000e000ff027b82 */ /* 0x000e620000000a00 */
[----:B------:R-:W0:Y:S01]  /*0060*/  LDCU UR6, c[0x0][0x360] ;  /* 0x00006c00ff0677ac */ /* 0x000e220008000800 */
[----:B------:R-:W0:Y:S01]  /*0070*/  S2R R0, SR_TID.X ;  /* 0x0000000000007919 */ /* 0x000e220000002100 */
[----:B------:R-:W2:Y:S01]  /*0080*/  LDCU.64 UR4, c[0x0][0x358] ;  /* 0x00006b00ff0477ac */ /* 0x000ea20008000a00 */
[----:B------:R-:W-:Y:S01]  /*0090*/  ISETP.GE.U32.AND P1, PT, R4, 0x4, PT ;  /* 0x000000040400780c */ /* 0x000fe20003f26070 */
[----:B0-----:R-:W-:-:S04]  /*00a0*/  IMAD R5, R5, UR6, R0 ;  /* 0x0000000605057c24 */ /* 0x001fc8000f8e0200 */
[----:B-1----:R-:W-:Y:S01]  /*00b0*/  IMAD.WIDE R2, R5, 0x4, R2 ;  /* 0x0000000405027825 */ /* 0x002fe200078e0202 */
[----:B------:R-:W-:-:S04]  /*00c0*/  LOP3.LUT R0, R4, 0x3, RZ, 0xc0, !PT ;  /* 0x0000000304007812 */ /* 0x000fc800078ec0ff */
[----:B--2---:R0:W5:Y:S01]  /*00d0*/  LDG.E R5, desc[UR4][R2.64] ;  /* 0x0000000402057981 */ /* 0x004162000c1e1900 */
[----:B------:R-:W-:Y:S02]  /*00e0*/  ISETP.NE.AND P0, PT, R0, RZ, PT ;  /* 0x000000ff0000720c */ /* 0x000fe40003f05270 */
[----:B------:R-:W-:Y:S11]  /*00f0*/  @!P1 BRA `(.L_x_0) ;  /* 0x00000000003c9947 */ /* 0x000ff60003800000 */
[----:B------:R-:W-:Y:S01]  /*0100*/  LOP3.LUT R4, R4, 0x7ffffffc, RZ, 0xc0, !PT ;  /* 0x7ffffffc04047812 */ /* 0x000fe200078ec0ff */
[----:B------:R-:W-:Y:S01]  /*0110*/  HFMA2 R6, -RZ, RZ, 2, 0 ;  /* 0x40000000ff067431 */ /* 0x000fe200000001ff */
[----:B------:R-:W-:Y:S02]  /*0120*/  MOV R8, 0x3f000000 ;  /* 0x3f00000000087802 */ /* 0x000fe40000000f00 */
[----:B------:R-:W-:-:S07]  /*0130*/  IADD3 R4, PT, PT, -R4, RZ, RZ ;  /* 0x000000ff04047210 */ /* 0x000fce0007ffe1ff */
.L_x_1:
[----:B-----5:R-:W-:Y:S01]  /*0140*/  FFMA R5, R5, R6, 2 ;  /* 0x4000000005057423 */ /* 0x020fe20000000006 */
[----:B------:R-:W-:-:S03]  /*0150*/  IADD3 R4, PT, PT, R4, 0x4, RZ ;  /* 0x0000000404047810 */ /* 0x000fc60007ffe0ff */
[----:B------:R-:W-:Y:S01]  /*0160*/  FFMA R5, R5, R8, -1 ;  /* 0xbf80000005057423 */ /* 0x000fe20000000008 */
[----:B------:R-:W-:-:S03]  /*0170*/  ISETP.NE.AND P1, PT, R4, RZ, PT ;  /* 0x000000ff0400720c */ /* 0x000fc60003f25270 */
[----:B------:R-:W-:-:S04]  /*0180*/  FFMA R5, R5, R6, 2 ;  /* 0x4000000005057423 */ /* 0x000fc80000000006 */
[----:B------:R-:W-:-:S04]  /*0190*/  FFMA R5, R5, R8, -1 ;  /* 0xbf80000005057423 */ /* 0x000fc80000000008 */
[----:B------:R-:W-:-:S04]  /*01a0*/  FFMA R5, R5, R6, 2 ;  /* 0x4000000005057423 */ /* 0x000fc80000000006 */
[----:B------:R-:W-:-:S04]  /*01b0*/  FFMA R5, R5, R8, -1 ;  /* 0xbf80000005057423 */ /* 0x000fc80000000008 */
[----:B------:R-:W-:-:S04]  /*01c0*/  FFMA R5, R5, R6, 2 ;  /* 0x4000000005057423 */ /* 0x000fc80000000006 */
[----:B------:R-:W-:Y:S01]  /*01d0*/  FFMA R5, R5, R8, -1 ;  /* 0xbf80000005057423 */ /* 0x000fe20000000008 */
[----:B------:R-:W-:Y:S06]  /*01e0*/  @P1 BRA `(.L_x_1) ;  /* 0xfffffffc00d41947 */ /* 0x000fec000383ffff */
.L_x_0:
[----:B------:R-:W-:Y:S05]  /*01f0*/  @!P0 BRA `(.L_x_2) ;  /* 0x0000000000208947 */ /* 0x000fea0003800000 */
[----:B------:R-:W-:Y:S01]  /*0200*/  HFMA2 R4, -RZ, RZ, 2, 0 ;  /* 0x40000000ff047431 */ /* 0x000fe200000001ff */
[----:B------:R-:W-:Y:S02]  /*0210*/  IADD3 R0, PT, PT, -R0, RZ, RZ ;  /* 0x000000ff00007210 */ /* 0x000fe40007ffe1ff */
[----:B------:R-:W-:-:S07]  /*0220*/  MOV R6, 0x3f000000 ;  /* 0x3f00000000067802 */ /* 0x000fce0000000f00 */
.L_x_3:
[----:B------:R-:W-:Y:S01]  /*0230*/  IADD3 R0, PT, PT, R0, 0x1, RZ ;  /* 0x0000000100007810 */ /* 0x000fe20007ffe0ff */
[----:B-----5:R-:W-:-:S03]  /*0240*/  FFMA R5, R5, R4, 2 ;  /* 0x4000000005057423 */ /* 0x020fc60000000004 */
[----:B------:R-:W-:Y:S01]  /*0250*/  ISETP.NE.AND P0, PT, R0, RZ, PT ;  /* 0x000000ff0000720c */ /* 0x000fe20003f05270 */
[----:B------:R-:W-:-:S12]  /*0260*/  FFMA R5, R5, R6, -1 ;  /* 0xbf80000005057423 */ /* 0x000fd80000000006 */
[----:B------:R-:W-:Y:S05]  /*0270*/  @P0 BRA `(.L_x_3) ;  /* 0xfffffffc00ec0947 */ /* 0x000fea000383ffff */
.L_x_2:
[----:B-----5:R-:W-:Y:S01]  /*0280*/  STG.E desc[UR4][R2.64], R5 ;  /* 0x0000000502007986 */ /* 0x020fe2000c101904 */
[----:B------:R-:W-:Y:S05]  /*0290*/  EXIT ;  /* 0x000000000000794d */ /* 0x000fea0003800000 */
.L_x_4:
[----:B------:R-:W-:-:S00]  /*02a0*/  BRA `(.L_x_4) ;  /* 0xfffffffc00fc7947 */ /* 0x000fc0000383ffff */
[----:B------:R-:W-:-:S00]  /*02b0*/  NOP ;  /* 0x0000000000007918 */ /* 0x000fc00000000000 */
        /* <DEDUP_REMOVED lines=12> */
.L_x_5:


//--------------------- .nv.shared.reserved.0     --------------------------
	.section	.nv.shared.reserved.0,"aw",@nobits
	.weak		__nv_reservedSMEM_offset_0_alias
	.size		__nv_reservedSMEM_offset_0_alias, 0, 64
	.other		__nv_reservedSMEM_offset_0_alias,@"STO_CUDA_RESERVED_SHARED STV_DEFAULT"
__nv_reservedSMEM_offset_0_alias:
	.zero		0
	.zero		64


//--------------------- .nv.constant0._Z6kernelPfi --------------------------
	.section	.nv.constant0._Z6kernelPfi,"a",@progbits
	.sectionflags	@""
	.align	4
.nv.constant0._Z6kernelPfi:
	.zero		908


//--------------------- SYMBOLS --------------------------

	.type		.nv.reservedSmem.offset0,@object
	.size		.nv.reservedSmem.offset0,0x4
